	.headerflags	@"EF_CUDA_TEXMODE_UNIFIED EF_CUDA_64BIT_ADDRESS EF_CUDA_ACCELERATORS EF_CUDA_SM90 EF_CUDA_VIRTUAL_SM(EF_CUDA_SM90)"
	.elftype	@"ET_EXEC"


//--------------------- .nv.info                  --------------------------
	.section	.nv.info,"",@"SHT_CUDA_INFO"
	.align	4


	//----- nvinfo : EIATTR_REGCOUNT
	.align		4
        /*0000*/ 	.byte	0x04, 0x2f
        /*0002*/ 	.short	(.L_3 - .L_2)
	.align		4
.L_2:
        /*0004*/ 	.word	index@(triton_poi_fused__native_batch_norm_legit_no_training_add_relu_12)
        /*0008*/ 	.word	0x0000001c


	//----- nvinfo : EIATTR_MIN_STACK_SIZE
	.align		4
.L_3:
        /*000c*/ 	.byte	0x04, 0x12
        /*000e*/ 	.short	(.L_5 - .L_4)
	.align		4
.L_4:
        /*0010*/ 	.word	index@(triton_poi_fused__native_batch_norm_legit_no_training_add_relu_12)
        /*0014*/ 	.word	0x00000000


	//----- nvinfo : EIATTR_FRAME_SIZE
	.align		4
.L_5:
        /*0018*/ 	.byte	0x04, 0x11
        /*001a*/ 	.short	(.L_7 - .L_6)
	.align		4
.L_6:
        /*001c*/ 	.word	index@(triton_poi_fused__native_batch_norm_legit_no_training_add_relu_12)
        /*0020*/ 	.word	0x00000000


	//----- nvinfo : EIATTR_MIN_STACK_SIZE
	.align		4
.L_7:
        /*0024*/ 	.byte	0x04, 0x12
        /*0026*/ 	.short	(.L_9 - .L_8)
	.align		4
.L_8:
        /*0028*/ 	.word	index@(triton_poi_fused__native_batch_norm_legit_no_training_add_relu_12)
        /*002c*/ 	.word	0x00000000
.L_9:


//--------------------- .nv.info.triton_poi_fused__native_batch_norm_legit_no_training_add_relu_12 --------------------------
	.section	.nv.info.triton_poi_fused__native_batch_norm_legit_no_training_add_relu_12,"",@"SHT_CUDA_INFO"
	.sectionflags	@""
	.align	4


	//----- nvinfo : EIATTR_CUDA_API_VERSION
	.align		4
        /*0000*/ 	.byte	0x04, 0x37
        /*0002*/ 	.short	(.L_11 - .L_10)
.L_10:
        /*0004*/ 	.word	0x0000007c


	//----- nvinfo : EIATTR_KPARAM_INFO
	.align		4
.L_11:
        /*0008*/ 	.byte	0x04, 0x17
        /*000a*/ 	.short	(.L_13 - .L_12)
.L_12:
        /*000c*/ 	.word	0x00000000
        /*0010*/ 	.short	0x000b
        /*0012*/ 	.short	0x0058
        /*0014*/ 	.byte	0x00, 0xf0, 0x11, 0x00


	//----- nvinfo : EIATTR_KPARAM_INFO
	.align		4
.L_13:
        /*0018*/ 	.byte	0x04, 0x17
        /*001a*/ 	.short	(.L_15 - .L_14)
.L_14:
        /*001c*/ 	.word	0x00000000
        /*0020*/ 	.short	0x000a
        /*0022*/ 	.short	0x0050
        /*0024*/ 	.byte	0x00, 0xf4, 0x21, 0x00


	//----- nvinfo : EIATTR_KPARAM_INFO
	.align		4
.L_15:
        /*0028*/ 	.byte	0x04, 0x17
        /*002a*/ 	.short	(.L_17 - .L_16)
.L_16:
        /*002c*/ 	.word	0x00000000
        /*0030*/ 	.short	0x0009
        /*0032*/ 	.short	0x0048
        /*0034*/ 	.byte	0x00, 0xf4, 0x21, 0x00


	//----- nvinfo : EIATTR_KPARAM_INFO
	.align		4
.L_17:
        /*0038*/ 	.byte	0x04, 0x17
        /*003a*/ 	.short	(.L_19 - .L_18)
.L_18:
        /*003c*/ 	.word	0x00000000
        /*0040*/ 	.short	0x0008
        /*0042*/ 	.short	0x0040
        /*0044*/ 	.byte	0x00, 0xf4, 0x21, 0x00


	//----- nvinfo : EIATTR_KPARAM_INFO
	.align		4
.L_19:
        /*0048*/ 	.byte	0x04, 0x17
        /*004a*/ 	.short	(.L_21 - .L_20)
.L_20:
        /*004c*/ 	.word	0x00000000
        /*0050*/ 	.short	0x0007
        /*0052*/ 	.short	0x0038
        /*0054*/ 	.byte	0x00, 0xf4, 0x21, 0x00


	//----- nvinfo : EIATTR_KPARAM_INFO
	.align		4
.L_21:
        /*0058*/ 	.byte	0x04, 0x17
        /*005a*/ 	.short	(.L_23 - .L_22)
.L_22:
        /*005c*/ 	.word	0x00000000
        /*0060*/ 	.short	0x0006
        /*0062*/ 	.short	0x0030
        /*0064*/ 	.byte	0x00, 0xf4, 0x21, 0x00


	//----- nvinfo : EIATTR_KPARAM_INFO
	.align		4
.L_23:
        /*0068*/ 	.byte	0x04, 0x17
        /*006a*/ 	.short	(.L_25 - .L_24)
.L_24:
        /*006c*/ 	.word	0x00000000
        /*0070*/ 	.short	0x0005
        /*0072*/ 	.short	0x0028
        /*0074*/ 	.byte	0x00, 0xf4, 0x21, 0x00


	//----- nvinfo : EIATTR_KPARAM_INFO
	.align		4
.L_25:
        /*0078*/ 	.byte	0x04, 0x17
        /*007a*/ 	.short	(.L_27 - .L_26)
.L_26:
        /*007c*/ 	.word	0x00000000
        /*0080*/ 	.short	0x0004
        /*0082*/ 	.short	0x0020
        /*0084*/ 	.byte	0x00, 0xf4, 0x21, 0x00


	//----- nvinfo : EIATTR_KPARAM_INFO
	.align		4
.L_27:
        /*0088*/ 	.byte	0x04, 0x17
        /*008a*/ 	.short	(.L_29 - .L_28)
.L_28:
        /*008c*/ 	.word	0x00000000
        /*0090*/ 	.short	0x0003
        /*0092*/ 	.short	0x0018
        /*0094*/ 	.byte	0x00, 0xf4, 0x21, 0x00


	//----- nvinfo : EIATTR_KPARAM_INFO
	.align		4
.L_29:
        /*0098*/ 	.byte	0x04, 0x17
        /*009a*/ 	.short	(.L_31 - .L_30)
.L_30:
        /*009c*/ 	.word	0x00000000
        /*00a0*/ 	.short	0x0002
        /*00a2*/ 	.short	0x0010
        /*00a4*/ 	.byte	0x00, 0xf4, 0x21, 0x00


	//----- nvinfo : EIATTR_KPARAM_INFO
	.align		4
.L_31:
        /*00a8*/ 	.byte	0x04, 0x17
        /*00aa*/ 	.short	(.L_33 - .L_32)
.L_32:
        /*00ac*/ 	.word	0x00000000
        /*00b0*/ 	.short	0x0001
        /*00b2*/ 	.short	0x0008
        /*00b4*/ 	.byte	0x00, 0xf4, 0x21, 0x00


	//----- nvinfo : EIATTR_KPARAM_INFO
	.align		4
.L_33:
        /*00b8*/ 	.byte	0x04, 0x17
        /*00ba*/ 	.short	(.L_35 - .L_34)
.L_34:
        /*00bc*/ 	.word	0x00000000
        /*00c0*/ 	.short	0x0000
        /*00c2*/ 	.short	0x0000
        /*00c4*/ 	.byte	0x00, 0xf4, 0x21, 0x00


	//----- nvinfo : EIATTR_SPARSE_MMA_MASK
	.align		4
.L_35:
        /*00c8*/ 	.byte	0x03, 0x50
        /*00ca*/ 	.short	0x0000


	//----- nvinfo : EIATTR_MAXREG_COUNT
	.align		4
        /*00cc*/ 	.byte	0x03, 0x1b
        /*00ce*/ 	.short	0x00ff


	//----- nvinfo : EIATTR_EXIT_INSTR_OFFSETS
	.align		4
        /*00d0*/ 	.byte	0x04, 0x1c
        /*00d2*/ 	.short	(.L_37 - .L_36)


	//   ....[0]....
.L_36:
        /*00d4*/ 	.word	0x000004a0


	//----- nvinfo : EIATTR_REQNTID
	.align		4
.L_37:
        /*00d8*/ 	.byte	0x04, 0x10
        /*00da*/ 	.short	(.L_39 - .L_38)
.L_38:
        /*00dc*/ 	.word	0x00000080
        /*00e0*/ 	.word	0x00000001
        /*00e4*/ 	.word	0x00000001


	//----- nvinfo : EIATTR_CBANK_PARAM_SIZE
	.align		4
.L_39:
        /*00e8*/ 	.byte	0x03, 0x19
        /*00ea*/ 	.short	0x005c


	//----- nvinfo : EIATTR_PARAM_CBANK
	.align		4
        /*00ec*/ 	.byte	0x04, 0x0a
        /*00ee*/ 	.short	(.L_41 - .L_40)
	.align		4
.L_40:
        /*00f0*/ 	.word	index@(.nv.constant0.triton_poi_fused__native_batch_norm_legit_no_training_add_relu_12)
        /*00f4*/ 	.short	0x0210
        /*00f6*/ 	.short	0x005c


	//----- nvinfo : EIATTR_SW_WAR
	.align		4
.L_41:
        /*00f8*/ 	.byte	0x04, 0x36
        /*00fa*/ 	.short	(.L_43 - .L_42)
.L_42:
        /*00fc*/ 	.word	0x00000008
.L_43:


//--------------------- .nv.callgraph             --------------------------
	.section	.nv.callgraph,"",@"SHT_CUDA_CALLGRAPH"
	.align	4
	.sectionentsize	8
	.align		4
        /*0000*/ 	.word	0x00000000
	.align		4
        /*0004*/ 	.word	0xffffffff
	.align		4
        /*0008*/ 	.word	0x00000000
	.align		4
        /*000c*/ 	.word	0xfffffffe
	.align		4
        /*0010*/ 	.word	0x00000000
	.align		4
        /*0014*/ 	.word	0xfffffffd
	.align		4
        /*0018*/ 	.word	0x00000000
	.align		4
        /*001c*/ 	.word	0xfffffffc


//--------------------- .nv.constant4             --------------------------
	.section	.nv.constant4,"a",@progbits
	.align	8
	.align		8
.nv.constant4:
        /*0000*/ 	.dword	_$_str
	.align		8
        /*0008*/ 	.dword	_$_str_$_2


//--------------------- .text.triton_poi_fused__native_batch_norm_legit_no_training_add_relu_12 --------------------------
	.section	.text.triton_poi_fused__native_batch_norm_legit_no_training_add_relu_12,"ax",@progbits
	.align	128
        .global         triton_poi_fused__native_batch_norm_legit_no_training_add_relu_12
        .type           triton_poi_fused__native_batch_norm_legit_no_training_add_relu_12,@function
        .size           triton_poi_fused__native_batch_norm_legit_no_training_add_relu_12,(.L_x_1 - triton_poi_fused__native_batch_norm_legit_no_training_add_relu_12)
        .other          triton_poi_fused__native_batch_norm_legit_no_training_add_relu_12,@"STO_CUDA_ENTRY STV_DEFAULT"
triton_poi_fused__native_batch_norm_legit_no_training_add_relu_12:
.text.triton_poi_fused__native_batch_norm_legit_no_training_add_relu_12:
[----:B------:R-:W-:Y:S01]  /*0000*/  LDC R1, c[0x0][0x28] ;  /* 0x00000a00ff017b82 */ /* 0x000fe20000000800 */
[----:B------:R-:W1:Y:S07]  /*0010*/  S2R R10, SR_TID.X ;  /* 0x00000000000a7919 */ /* 0x000e6e0000002100 */
[----:B------:R-:W2:Y:S01]  /*0020*/  LDC.64 R14, c[0x0][0x228] ;  /* 0x00008a00ff0e7b82 */ /* 0x000ea20000000a00 */
[----:B------:R-:W-:Y:S01]  /*0030*/  ULDC.64 UR4, c[0x0][0x208] ;  /* 0x0000820000047ab9 */ /* 0x000fe20000000a00 */
[----:B------:R-:W3:Y:S06]  /*0040*/  S2R R3, SR_CTAID.X ;  /* 0x0000000000037919 */ /* 0x000eec0000002500 */
[----:B------:R-:W4:Y:S08]  /*0050*/  LDC.64 R22, c[0x0][0x250] ;  /* 0x00009400ff167b82 */ /* 0x000f300000000a00 */
[----:B------:R-:W5:Y:S08]  /*0060*/  LDC.64 R18, c[0x0][0x248] ;  /* 0x00009200ff127b82 */ /* 0x000f700000000a00 */
[----:B------:R-:W5:Y:S01]  /*0070*/  LDC.64 R24, c[0x0][0x218] ;  /* 0x00008600ff187b82 */ /* 0x000f620000000a00 */
[----:B-1----:R-:W-:-:S07]  /*0080*/  LOP3.LUT R10, R10, 0x7f, RZ, 0xc0, !PT ;  /* 0x0000007f0a0a7812 */ /* 0x002fce00078ec0ff */
[----:B------:R-:W1:Y:S01]  /*0090*/  LDC.64 R16, c[0x0][0x220] ;  /* 0x00008800ff107b82 */ /* 0x000e620000000a00 */
[----:B---3--:R-:W-:Y:S02]  /*00a0*/  SHF.R.S32.HI R0, RZ, 0x18, R3 ;  /* 0x00000018ff007819 */ /* 0x008fe40000011403 */
[----:B------:R-:W-:Y:S02]  /*00b0*/  LEA R10, R3, R10, 0x7 ;  /* 0x0000000a030a7211 */ /* 0x000fe400078e38ff */
[----:B------:R-:W-:-:S03]  /*00c0*/  SGXT R3, R0, 0x1 ;  /* 0x000000010003781a */ /* 0x000fc60000000200 */
[----:B------:R-:W3:Y:S01]  /*00d0*/  LDC.64 R20, c[0x0][0x240] ;  /* 0x00009000ff147b82 */ /* 0x000ee20000000a00 */
[----:B------:R-:W-:-:S04]  /*00e0*/  LEA.HI R3, R3, R10, RZ, 0x7 ;  /* 0x0000000a03037211 */ /* 0x000fc800078f38ff */
[----:B------:R-:W-:-:S03]  /*00f0*/  LOP3.LUT R3, R3, 0xffffff80, RZ, 0xc0, !PT ;  /* 0xffffff8003037812 */ /* 0x000fc600078ec0ff */
[----:B------:R-:W3:Y:S01]  /*0100*/  LDC.64 R8, c[0x0][0x230] ;  /* 0x00008c00ff087b82 */ /* 0x000ee20000000a00 */
[----:B------:R-:W-:-:S05]  /*0110*/  IADD3 R13, R10, -R3, RZ ;  /* 0x800000030a0d7210 */ /* 0x000fca0007ffe0ff */
[C---:B--2---:R-:W-:Y:S02]  /*0120*/  IMAD.WIDE R14, R13.reuse, 0x4, R14 ;  /* 0x000000040d0e7825 */ /* 0x044fe400078e020e */
[----:B------:R-:W2:Y:S02]  /*0130*/  LDC.64 R6, c[0x0][0x238] ;  /* 0x00008e00ff067b82 */ /* 0x000ea40000000a00 */
[C---:B----4-:R-:W-:Y:S01]  /*0140*/  IMAD.WIDE R22, R13.reuse, 0x4, R22 ;  /* 0x000000040d167825 */ /* 0x050fe200078e0216 */
[----:B------:R4:W2:Y:S04]  /*0150*/  LDG.E.EL R0, desc[UR4][R14.64] ;  /* 0x000000040e007981 */ /* 0x0008a8000c2e1900 */
[----:B------:R-:W2:Y:S01]  /*0160*/  LDG.E.EL R11, desc[UR4][R22.64] ;  /* 0x00000004160b7981 */ /* 0x000ea2000c2e1900 */
[----:B------:R-:W2:Y:S01]  /*0170*/  LDC.64 R4, c[0x0][0x258] ;  /* 0x00009600ff047b82 */ /* 0x000ea20000000a00 */
[----:B-----5:R-:W-:-:S04]  /*0180*/  IMAD.WIDE R18, R13, 0x4, R18 ;  /* 0x000000040d127825 */ /* 0x020fc800078e0212 */
[C---:B0---4-:R-:W-:Y:S02]  /*0190*/  IMAD.WIDE R14, R10.reuse, 0x4, R24 ;  /* 0x000000040a0e7825 */ /* 0x051fe400078e0218 */
[----:B------:R-:W4:Y:S01]  /*01a0*/  LDG.E.EL R19, desc[UR4][R18.64] ;  /* 0x0000000412137981 */ /* 0x000f22000c2e1900 */
[----:B------:R-:W0:Y:S01]  /*01b0*/  LDC.64 R2, c[0x0][0x260] ;  /* 0x00009800ff027b82 */ /* 0x000e220000000a00 */
[C---:B-1----:R-:W-:Y:S02]  /*01c0*/  IMAD.WIDE R16, R13.reuse, 0x4, R16 ;  /* 0x000000040d107825 */ /* 0x042fe400078e0210 */
[----:B------:R-:W5:Y:S02]  /*01d0*/  LDG.E R14, desc[UR4][R14.64] ;  /* 0x000000040e0e7981 */ /* 0x000f64000c1e1900 */
[----:B---3--:R-:W-:Y:S02]  /*01e0*/  IMAD.WIDE R20, R10, 0x4, R20 ;  /* 0x000000040a147825 */ /* 0x008fe400078e0214 */
[----:B------:R-:W5:Y:S02]  /*01f0*/  LDG.E.EL R17, desc[UR4][R16.64] ;  /* 0x0000000410117981 */ /* 0x000f64000c2e1900 */
[----:B------:R-:W-:-:S02]  /*0200*/  IMAD.WIDE R8, R13, 0x4, R8 ;  /* 0x000000040d087825 */ /* 0x000fc400078e0208 */
[----:B------:R-:W4:Y:S02]  /*0210*/  LDG.E R12, desc[UR4][R20.64] ;  /* 0x00000004140c7981 */ /* 0x000f24000c1e1900 */
[C---:B--2---:R-:W-:Y:S02]  /*0220*/  IMAD.WIDE R6, R13.reuse, 0x4, R6 ;  /* 0x000000040d067825 */ /* 0x044fe400078e0206 */
[----:B------:R-:W2:Y:S02]  /*0230*/  LDG.E.EL R8, desc[UR4][R8.64] ;  /* 0x0000000408087981 */ /* 0x000ea4000c2e1900 */
[C---:B------:R-:W-:Y:S02]  /*0240*/  IMAD.WIDE R4, R13.reuse, 0x4, R4 ;  /* 0x000000040d047825 */ /* 0x040fe400078e0204 */
[----:B------:R-:W2:Y:S04]  /*0250*/  LDG.E.EL R7, desc[UR4][R6.64] ;  /* 0x0000000406077981 */ /* 0x000ea8000c2e1900 */
[----:B------:R1:W3:Y:S01]  /*0260*/  LDG.E.EL R4, desc[UR4][R4.64] ;  /* 0x0000000404047981 */ /* 0x0002e2000c2e1900 */
[----:B0-----:R-:W-:-:S05]  /*0270*/  IMAD.WIDE R2, R13, 0x4, R2 ;  /* 0x000000040d027825 */ /* 0x001fca00078e0202 */
[----:B------:R0:W3:Y:S01]  /*0280*/  LDG.E.EL R13, desc[UR4][R2.64] ;  /* 0x00000004020d7981 */ /* 0x0000e2000c2e1900 */
[----:B-1----:R-:W-:Y:S01]  /*0290*/  HFMA2.MMA R5, -RZ, RZ, 1.625, 0 ;  /* 0x3e800000ff057435 */ /* 0x002fe200000001ff */
[----:B0-----:R-:W0:Y:S02]  /*02a0*/  LDC.64 R2, c[0x0][0x210] ;  /* 0x00008400ff027b82 */ /* 0x001e240000000a00 */
[----:B0-----:R-:W-:-:S04]  /*02b0*/  IMAD.WIDE R2, R10, 0x4, R2 ;  /* 0x000000040a027825 */ /* 0x001fc800078e0202 */
[----:B------:R-:W-:Y:S01]  /*02c0*/  FADD R0, R0, 9.9999997473787516356e-06 ;  /* 0x3727c5ac00007421 */ /* 0x000fe20000000000 */
[----:B------:R-:W-:-:S03]  /*02d0*/  FADD R11, R11, 9.9999997473787516356e-06 ;  /* 0x3727c5ac0b0b7421 */ /* 0x000fc60000000000 */
[----:B------:R-:W0:Y:S08]  /*02e0*/  MUFU.SQRT R15, R0 ;  /* 0x00000000000f7308 */ /* 0x000e300000002000 */
[----:B------:R-:W1:Y:S01]  /*02f0*/  MUFU.SQRT R16, R11 ;  /* 0x0000000b00107308 */ /* 0x000e620000002000 */
[C---:B0-----:R-:W-:Y:S02]  /*0300*/  FSETP.GT.AND P0, PT, R15.reuse, 8.50705917302346158658e+37, PT ;  /* 0x7e8000000f00780b */ /* 0x041fe40003f04000 */
[----:B------:R-:W-:-:S02]  /*0310*/  FSETP.GEU.AND P2, PT, R15, 1.175494350822287508e-38, PT ;  /* 0x008000000f00780b */ /* 0x000fc40003f4e000 */
[C---:B-1----:R-:W-:Y:S02]  /*0320*/  FSETP.GT.AND P1, PT, R16.reuse, 8.50705917302346158658e+37, PT ;  /* 0x7e8000001000780b */ /* 0x042fe40003f24000 */
[----:B------:R-:W-:-:S07]  /*0330*/  FSETP.GEU.AND P3, PT, R16, 1.175494350822287508e-38, PT ;  /* 0x008000001000780b */ /* 0x000fce0003f6e000 */
[----:B------:R-:W-:-:S04]  /*0340*/  @P0 FMUL R15, R15, 0.25 ;  /* 0x3e8000000f0f0820 */ /* 0x000fc80000400000 */
[----:B------:R-:W-:Y:S01]  /*0350*/  @!P2 FMUL R15, R15, 16777216 ;  /* 0x4b8000000f0fa820 */ /* 0x000fe20000400000 */
[----:B------:R-:W-:-:S04]  /*0360*/  @P1 FMUL R16, R16, 0.25 ;  /* 0x3e80000010101820 */ /* 0x000fc80000400000 */
[----:B------:R-:W-:Y:S01]  /*0370*/  @!P3 FMUL R16, R16, 16777216 ;  /* 0x4b8000001010b820 */ /* 0x000fe20000400000 */
[----:B------:R-:W0:Y:S01]  /*0380*/  MUFU.RCP R15, R15 ;  /* 0x0000000f000f7308 */ /* 0x000e220000001000 */
[----:B------:R-:W-:-:S07]  /*0390*/  FSEL R0, R5, 1, P0 ;  /* 0x3f80000005007808 */ /* 0x000fce0000000000 */
[----:B------:R-:W1:Y:S01]  /*03a0*/  MUFU.RCP R16, R16 ;  /* 0x0000001000107308 */ /* 0x000e620000001000 */
[----:B------:R-:W-:Y:S01]  /*03b0*/  FSEL R5, R5, 1, P1 ;  /* 0x3f80000005057808 */ /* 0x000fe20000800000 */
[----:B------:R-:W-:-:S04]  /*03c0*/  @!P2 FMUL R0, R0, 16777216 ;  /* 0x4b8000000000a820 */ /* 0x000fc80000400000 */
[----:B------:R-:W-:Y:S01]  /*03d0*/  @!P3 FMUL R5, R5, 16777216 ;  /* 0x4b8000000505b820 */ /* 0x000fe20000400000 */
[----:B----4-:R-:W-:Y:S01]  /*03e0*/  FADD R12, R12, -R19 ;  /* 0x800000130c0c7221 */ /* 0x010fe20000000000 */
[----:B0-----:R-:W-:Y:S01]  /*03f0*/  FMUL R0, R15, R0 ;  /* 0x000000000f007220 */ /* 0x001fe20000400000 */
[----:B-----5:R-:W-:Y:S01]  /*0400*/  FADD R17, R14, -R17 ;  /* 0x800000110e117221 */ /* 0x020fe20000000000 */
[----:B-1----:R-:W-:-:S03]  /*0410*/  FMUL R5, R16, R5 ;  /* 0x0000000510057220 */ /* 0x002fc60000400000 */
[----:B------:R-:W-:Y:S01]  /*0420*/  FMUL R0, R0, R17 ;  /* 0x0000001100007220 */ /* 0x000fe20000400000 */
[----:B------:R-:W-:-:S03]  /*0430*/  FMUL R5, R5, R12 ;  /* 0x0000000c05057220 */ /* 0x000fc60000400000 */
[----:B--2---:R-:W-:Y:S01]  /*0440*/  FFMA R0, R8, R0, R7 ;  /* 0x0000000008007223 */ /* 0x004fe20000000007 */
[----:B---3--:R-:W-:-:S04]  /*0450*/  FFMA R5, R4, R5, R13 ;  /* 0x0000000504057223 */ /* 0x008fc8000000000d */
[C---:B------:R-:W-:Y:S01]  /*0460*/  FADD R4, R0.reuse, R5 ;  /* 0x0000000500047221 */ /* 0x040fe20000000000 */
[----:B------:R-:W-:-:S04]  /*0470*/  FSETP.GEU.AND P0, PT, R0, -R5, PT ;  /* 0x800000050000720b */ /* 0x000fc80003f0e000 */
[----:B------:R-:W-:-:S05]  /*0480*/  FSEL R5, R4, RZ, P0 ;  /* 0x000000ff04057208 */ /* 0x000fca0000000000 */
[----:B------:R-:W-:Y:S01]  /*0490*/  STG.E desc[UR4][R2.64], R5 ;  /* 0x0000000502007986 */ /* 0x000fe2000c101904 */
[----:B------:R-:W-:Y:S05]  /*04a0*/  EXIT ;  /* 0x000000000000794d */ /* 0x000fea0003800000 */
.L_x_0:
[----:B------:R-:W-:-:S00]  /*04b0*/  BRA `(.L_x_0) ;  /* 0xfffffffc00fc7947 */ /* 0x000fc0000383ffff */
[----:B------:R-:W-:-:S00]  /*04c0*/  NOP ;  /* 0x0000000000007918 */ /* 0x000fc00000000000 */
        /* <DEDUP_REMOVED lines=11> */
.L_x_1:


//--------------------- .nv.global.init           --------------------------
	.section	.nv.global.init,"aw",@progbits
.nv.global.init:
	.type		_$_str,@object
	.size		_$_str,(_$_str_$_2 - _$_str)
_$_str:
        /*0000*/ 	.byte	0x5f, 0x5f, 0x43, 0x55, 0x44, 0x41, 0x5f, 0x46, 0x54, 0x5a, 0x00
	.type		_$_str_$_2,@object
	.size		_$_str_$_2,(.L_1 - _$_str_$_2)
_$_str_$_2:
        /*000b*/ 	.byte	0x5f, 0x5f, 0x43, 0x55, 0x44, 0x41, 0x5f, 0x50, 0x52, 0x45, 0x43, 0x5f, 0x53, 0x51, 0x52, 0x54
        /*001b*/ 	.byte	0x00
.L_1:


//--------------------- .nv.constant0.triton_poi_fused__native_batch_norm_legit_no_training_add_relu_12 --------------------------
	.section	.nv.constant0.triton_poi_fused__native_batch_norm_legit_no_training_add_relu_12,"a",@progbits
	.sectionflags	@""
	.align	4
.nv.constant0.triton_poi_fused__native_batch_norm_legit_no_training_add_relu_12:
	.zero		620
